//
// Generated by NVIDIA NVVM Compiler
//
// Compiler Build ID: CL-36424714
// Cuda compilation tools, release 13.0, V13.0.88
// Based on NVVM 20.0.0
//

.version 9.0
.target sm_100
.address_size 64

	// .globl	_Z10vector_addPKjPKfS2_Pf

.visible .entry _Z10vector_addPKjPKfS2_Pf(
	.param .u64 .ptr .align 1 _Z10vector_addPKjPKfS2_Pf_param_0,
	.param .u64 .ptr .align 1 _Z10vector_addPKjPKfS2_Pf_param_1,
	.param .u64 .ptr .align 1 _Z10vector_addPKjPKfS2_Pf_param_2,
	.param .u64 .ptr .align 1 _Z10vector_addPKjPKfS2_Pf_param_3
)
{
	.reg .pred 	%p<3>;
	.reg .b32 	%r<11>;
	.reg .b32 	%f<4>;
	.reg .b64 	%rd<13>;

	ld.param.u64 	%rd8, [_Z10vector_addPKjPKfS2_Pf_param_0];
	ld.param.u64 	%rd5, [_Z10vector_addPKjPKfS2_Pf_param_1];
	ld.param.u64 	%rd6, [_Z10vector_addPKjPKfS2_Pf_param_2];
	ld.param.u64 	%rd7, [_Z10vector_addPKjPKfS2_Pf_param_3];
	cvta.to.global.u64 	%rd1, %rd8;
	ld.global.u32 	%r3, [%rd1];
	setp.eq.s32 	%p1, %r3, 0;
	@%p1 bra 	$L__BB0_3;
	cvta.to.global.u64 	%rd9, %rd5;
	cvta.to.global.u64 	%rd10, %rd6;
	cvta.to.global.u64 	%rd11, %rd7;
	mov.u32 	%r5, %tid.x;
	mov.u32 	%r6, %ntid.x;
	mov.u32 	%r7, %ctaid.x;
	mad.lo.s32 	%r8, %r7, %r6, %r5;
	mul.wide.s32 	%rd12, %r8, 4;
	add.s64 	%rd2, %rd9, %rd12;
	add.s64 	%rd3, %rd10, %rd12;
	add.s64 	%rd4, %rd11, %rd12;
	mov.b32 	%r10, 0;
$L__BB0_2:
	ld.global.f32 	%f1, [%rd2];
	ld.global.f32 	%f2, [%rd3];
	add.f32 	%f3, %f1, %f2;
	st.global.f32 	[%rd4], %f3;
	add.s32 	%r10, %r10, 1;
	ld.global.u32 	%r9, [%rd1];
	setp.lt.u32 	%p2, %r10, %r9;
	@%p2 bra 	$L__BB0_2;
$L__BB0_3:
	ret;

}


// ===== COMPILED SASS (sm_100) =====

	.target	sm_100

	.elftype	@"ET_EXEC"


//--------------------- .note.nv.tkinfo           --------------------------
	.section	.note.nv.tkinfo,"",@"SHT_NOTE"
	.sectionflags	@"SHF_NOTE_NV_TKINFO"
	.tkinfo
        /*0018*/ 	.word	0x00000002
        /*0030*/ 	.string	""
        /*0030*/ 	.string	"ptxas"
        /*0030*/ 	.string	"Cuda compilation tools, release 13.0, V13.0.88"
        /*0030*/ 	.string	"Build cuda_13.0.r13.0/compiler.36424714_0"
        /*0030*/ 	.string	"-arch sm_100 -m 64 "



//--------------------- .note.nv.cuinfo           --------------------------
	.section	.note.nv.cuinfo,"",@"SHT_NOTE"
	.sectionflags	@"SHF_NOTE_NV_CUINFO"
        /*0018*/ 	.short	0x0002
        /*001a*/ 	.short	0x0064
        /*001c*/ 	.short	0x0082
	.zero		2


//--------------------- .nv.info                  --------------------------
	.section	.nv.info,"",@"SHT_CUDA_INFO"
	.align	4


	//----- nvinfo : EIATTR_REGCOUNT
	.align		4
        /*0000*/ 	.byte	0x04, 0x2f
        /*0002*/ 	.short	(.L_1 - .L_0)
	.align		4
.L_0:
        /*0004*/ 	.word	index@(_Z10vector_addPKjPKfS2_Pf)
        /*0008*/ 	.word	0x0000000e


	//----- nvinfo : EIATTR_FRAME_SIZE
	.align		4
.L_1:
        /*000c*/ 	.byte	0x04, 0x11
        /*000e*/ 	.short	(.L_3 - .L_2)
	.align		4
.L_2:
        /*0010*/ 	.word	index@(_Z10vector_addPKjPKfS2_Pf)
        /*0014*/ 	.word	0x00000000


	//----- nvinfo : EIATTR_MIN_STACK_SIZE
	.align		4
.L_3:
        /*0018*/ 	.byte	0x04, 0x12
        /*001a*/ 	.short	(.L_5 - .L_4)
	.align		4
.L_4:
        /*001c*/ 	.word	index@(_Z10vector_addPKjPKfS2_Pf)
        /*0020*/ 	.word	0x00000000
.L_5:


//--------------------- .nv.compat                --------------------------
	.section	.nv.compat,"",@"SHT_CUDA_COMPAT_INFO"
	.align	4
        /*0000*/ 	.byte	0x02, 0x09, 0x00, 0x00, 0x02, 0x02, 0x01, 0x00, 0x02, 0x05, 0x05, 0x00, 0x03, 0x07, 0x01, 0x01
        /*0010*/ 	.byte	0x02, 0x03, 0x00, 0x00, 0x02, 0x06, 0x01, 0x00, 0x04, 0x0b, 0x08, 0x00, 0x09, 0x00, 0x00, 0x00
        /*0020*/ 	.byte	0x00, 0x00, 0x00, 0x00


//--------------------- .nv.info._Z10vector_addPKjPKfS2_Pf --------------------------
	.section	.nv.info._Z10vector_addPKjPKfS2_Pf,"",@"SHT_CUDA_INFO"
	.sectionflags	@""
	.align	4


	//----- nvinfo : EIATTR_CUDA_API_VERSION
	.align		4
        /*0000*/ 	.byte	0x04, 0x37
        /*0002*/ 	.short	(.L_7 - .L_6)
.L_6:
        /*0004*/ 	.word	0x00000082


	//----- nvinfo : EIATTR_KPARAM_INFO
	.align		4
.L_7:
        /*0008*/ 	.byte	0x04, 0x17
        /*000a*/ 	.short	(.L_9 - .L_8)
.L_8:
        /*000c*/ 	.word	0x00000000
        /*0010*/ 	.short	0x0003
        /*0012*/ 	.short	0x0018
        /*0014*/ 	.byte	0x00, 0xf5, 0x21, 0x00


	//----- nvinfo : EIATTR_KPARAM_INFO
	.align		4
.L_9:
        /*0018*/ 	.byte	0x04, 0x17
        /*001a*/ 	.short	(.L_11 - .L_10)
.L_10:
        /*001c*/ 	.word	0x00000000
        /*0020*/ 	.short	0x0002
        /*0022*/ 	.short	0x0010
        /*0024*/ 	.byte	0x00, 0xf5, 0x21, 0x00


	//----- nvinfo : EIATTR_KPARAM_INFO
	.align		4
.L_11:
        /*0028*/ 	.byte	0x04, 0x17
        /*002a*/ 	.short	(.L_13 - .L_12)
.L_12:
        /*002c*/ 	.word	0x00000000
        /*0030*/ 	.short	0x0001
        /*0032*/ 	.short	0x0008
        /*0034*/ 	.byte	0x00, 0xf5, 0x21, 0x00


	//----- nvinfo : EIATTR_KPARAM_INFO
	.align		4
.L_13:
        /*0038*/ 	.byte	0x04, 0x17
        /*003a*/ 	.short	(.L_15 - .L_14)
.L_14:
        /*003c*/ 	.word	0x00000000
        /*0040*/ 	.short	0x0000
        /*0042*/ 	.short	0x0000
        /*0044*/ 	.byte	0x00, 0xf5, 0x21, 0x00


	//----- nvinfo : EIATTR_SPARSE_MMA_MASK
	.align		4
.L_15:
        /*0048*/ 	.byte	0x03, 0x50
        /*004a*/ 	.short	0x0000


	//----- nvinfo : EIATTR_MAXREG_COUNT
	.align		4
        /*004c*/ 	.byte	0x03, 0x1b
        /*004e*/ 	.short	0x00ff


	//----- nvinfo : EIATTR_MERCURY_ISA_VERSION
	.align		4
        /*0050*/ 	.byte	0x03, 0x5f
        /*0052*/ 	.short	0x0101


	//----- nvinfo : EIATTR_VRC_CTA_INIT_COUNT
	.align		4
        /*0054*/ 	.byte	0x02, 0x4a
	.zero		1
	.zero		1


	//----- nvinfo : EIATTR_EXIT_INSTR_OFFSETS
	.align		4
        /*0058*/ 	.byte	0x04, 0x1c
        /*005a*/ 	.short	(.L_17 - .L_16)


	//   ....[0]....
.L_16:
        /*005c*/ 	.word	0x00000050


	//   ....[1]....
        /*0060*/ 	.word	0x00000190


	//----- nvinfo : EIATTR_CBANK_PARAM_SIZE
	.align		4
.L_17:
        /*0064*/ 	.byte	0x03, 0x19
        /*0066*/ 	.short	0x0020


	//----- nvinfo : EIATTR_PARAM_CBANK
	.align		4
        /*0068*/ 	.byte	0x04, 0x0a
        /*006a*/ 	.short	(.L_19 - .L_18)
	.align		4
.L_18:
        /*006c*/ 	.word	index@(.nv.constant0._Z10vector_addPKjPKfS2_Pf)
        /*0070*/ 	.short	0x0380
        /*0072*/ 	.short	0x0020


	//----- nvinfo : EIATTR_SW_WAR
	.align		4
.L_19:
        /*0074*/ 	.byte	0x04, 0x36
        /*0076*/ 	.short	(.L_21 - .L_20)
.L_20:
        /*0078*/ 	.word	0x00000008
.L_21:


//--------------------- .nv.callgraph             --------------------------
	.section	.nv.callgraph,"",@"SHT_CUDA_CALLGRAPH"
	.align	4
	.sectionentsize	8
	.align		4
        /*0000*/ 	.word	0x00000000
	.align		4
        /*0004*/ 	.word	0xffffffff
	.align		4
        /*0008*/ 	.word	0x00000000
	.align		4
        /*000c*/ 	.word	0xfffffffe
	.align		4
        /*0010*/ 	.word	0x00000000
	.align		4
        /*0014*/ 	.word	0xfffffffd
	.align		4
        /*0018*/ 	.word	0x00000000
	.align		4
        /*001c*/ 	.word	0xfffffffc


//--------------------- .text._Z10vector_addPKjPKfS2_Pf --------------------------
	.section	.text._Z10vector_addPKjPKfS2_Pf,"ax",@progbits
	.align	128
        .global         _Z10vector_addPKjPKfS2_Pf
        .type           _Z10vector_addPKjPKfS2_Pf,@function
        .size           _Z10vector_addPKjPKfS2_Pf,(.L_x_2 - _Z10vector_addPKjPKfS2_Pf)
        .other          _Z10vector_addPKjPKfS2_Pf,@"STO_CUDA_ENTRY STV_DEFAULT"
_Z10vector_addPKjPKfS2_Pf:
.text._Z10vector_addPKjPKfS2_Pf:
[----:B------:R-:W-:Y:S08]  /*0000*/  LDC R1, c[0x0][0x37c] ;  /* 0x0000df00ff017b82 */ /* 0x000ff00000000800 */
[----:B------:R-:W0:Y:S01]  /*0010*/  LDC.64 R10, c[0x0][0x380] ;  /* 0x0000e000ff0a7b82 */ /* 0x000e220000000a00 */
[----:B------:R-:W0:Y:S02]  /*0020*/  LDCU.64 UR6, c[0x0][0x358] ;  /* 0x00006b00ff0677ac */ /* 0x000e240008000a00 */
[----:B0-----:R-:W2:Y:S02]  /*0030*/  LDG.E R0, desc[UR6][R10.64] ;  /* 0x000000060a007981 */ /* 0x001ea4000c1e1900 */
[----:B--2---:R-:W-:-:S13]  /*0040*/  ISETP.NE.AND P0, PT, R0, RZ, PT ;  /* 0x000000ff0000720c */ /* 0x004fda0003f05270 */
[----:B------:R-:W-:Y:S05]  /*0050*/  @!P0 EXIT ;  /* 0x000000000000894d */ /* 0x000fea0003800000 */
[----:B------:R-:W0:Y:S01]  /*0060*/  S2R R9, SR_TID.X ;  /* 0x0000000000097919 */ /* 0x000e220000002100 */
[----:B------:R-:W1:Y:S01]  /*0070*/  LDC.64 R2, c[0x0][0x388] ;  /* 0x0000e200ff027b82 */ /* 0x000e620000000a00 */
[----:B------:R-:W0:Y:S01]  /*0080*/  LDCU UR4, c[0x0][0x360] ;  /* 0x00006c00ff0477ac */ /* 0x000e220008000800 */
[----:B------:R-:W0:Y:S06]  /*0090*/  S2R R0, SR_CTAID.X ;  /* 0x0000000000007919 */ /* 0x000e2c0000002500 */
[----:B------:R-:W2:Y:S08]  /*00a0*/  LDC.64 R4, c[0x0][0x390] ;  /* 0x0000e400ff047b82 */ /* 0x000eb00000000a00 */
[----:B------:R-:W3:Y:S01]  /*00b0*/  LDC.64 R6, c[0x0][0x398] ;  /* 0x0000e600ff067b82 */ /* 0x000ee20000000a00 */
[----:B0-----:R-:W-:Y:S01]  /*00c0*/  IMAD R9, R0, UR4, R9 ;  /* 0x0000000400097c24 */ /* 0x001fe2000f8e0209 */
[----:B------:R-:W-:-:S03]  /*00d0*/  UMOV UR4, URZ ;  /* 0x000000ff00047c82 */ /* 0x000fc60008000000 */
[----:B-1----:R-:W-:-:S04]  /*00e0*/  IMAD.WIDE R2, R9, 0x4, R2 ;  /* 0x0000000409027825 */ /* 0x002fc800078e0202 */
[----:B--2---:R-:W-:-:S04]  /*00f0*/  IMAD.WIDE R4, R9, 0x4, R4 ;  /* 0x0000000409047825 */ /* 0x004fc800078e0204 */
[----:B---3--:R-:W-:-:S07]  /*0100*/  IMAD.WIDE R6, R9, 0x4, R6 ;  /* 0x0000000409067825 */ /* 0x008fce00078e0206 */
.L_x_0:
[----:B------:R-:W2:Y:S04]  /*0110*/  LDG.E R0, desc[UR6][R2.64] ;  /* 0x0000000602007981 */ /* 0x000ea8000c1e1900 */
[----:B------:R-:W2:Y:S02]  /*0120*/  LDG.E R9, desc[UR6][R4.64] ;  /* 0x0000000604097981 */ /* 0x000ea4000c1e1900 */
[----:B--2---:R-:W-:-:S05]  /*0130*/  FADD R9, R0, R9 ;  /* 0x0000000900097221 */ /* 0x004fca0000000000 */
[----:B------:R0:W-:Y:S04]  /*0140*/  STG.E desc[UR6][R6.64], R9 ;  /* 0x0000000906007986 */ /* 0x0001e8000c101906 */
[----:B------:R-:W2:Y:S01]  /*0150*/  LDG.E R0, desc[UR6][R10.64] ;  /* 0x000000060a007981 */ /* 0x000ea2000c1e1900 */
[----:B------:R-:W-:-:S06]  /*0160*/  UIADD3 UR4, UPT, UPT, UR4, 0x1, URZ ;  /* 0x0000000104047890 */ /* 0x000fcc000fffe0ff */
[----:B--2---:R-:W-:-:S13]  /*0170*/  ISETP.LE.U32.AND P0, PT, R0, UR4, PT ;  /* 0x0000000400007c0c */ /* 0x004fda000bf03070 */
[----:B0-----:R-:W-:Y:S05]  /*0180*/  @!P0 BRA `(.L_x_0) ;  /* 0xfffffffc00e08947 */ /* 0x001fea000383ffff */
[----:B------:R-:W-:Y:S05]  /*0190*/  EXIT ;  /* 0x000000000000794d */ /* 0x000fea0003800000 */
.L_x_1:
[----:B------:R-:W-:-:S00]  /*01a0*/  BRA `(.L_x_1) ;  /* 0xfffffffc00fc7947 */ /* 0x000fc0000383ffff */
[----:B------:R-:W-:-:S00]  /*01b0*/  NOP ;  /* 0x0000000000007918 */ /* 0x000fc00000000000 */
        /* <DEDUP_REMOVED lines=12> */
.L_x_2:


//--------------------- .nv.shared.reserved.0     --------------------------
	.section	.nv.shared.reserved.0,"aw",@nobits
	.weak		__nv_reservedSMEM_offset_0_alias
	.size		__nv_reservedSMEM_offset_0_alias, 0, 64
	.other		__nv_reservedSMEM_offset_0_alias,@"STO_CUDA_RESERVED_SHARED STV_DEFAULT"
__nv_reservedSMEM_offset_0_alias:
	.zero		0
	.zero		64


//--------------------- .nv.constant0._Z10vector_addPKjPKfS2_Pf --------------------------
	.section	.nv.constant0._Z10vector_addPKjPKfS2_Pf,"a",@progbits
	.sectionflags	@""
	.align	4
.nv.constant0._Z10vector_addPKjPKfS2_Pf:
	.zero		928


//--------------------- SYMBOLS --------------------------

	.type		.nv.reservedSmem.offset0,@object
	.size		.nv.reservedSmem.offset0,0x4
